//
// Generated by NVIDIA NVVM Compiler
//
// Compiler Build ID: CL-36424714
// Cuda compilation tools, release 13.0, V13.0.88
// Based on NVVM 20.0.0
//

.version 9.0
.target sm_100
.address_size 64

	// .globl	_Z6kernelPjS_j

.visible .entry _Z6kernelPjS_j(
	.param .u64 .ptr .align 1 _Z6kernelPjS_j_param_0,
	.param .u64 .ptr .align 1 _Z6kernelPjS_j_param_1,
	.param .u32 _Z6kernelPjS_j_param_2
)
{
	.reg .pred 	%p<4>;
	.reg .b32 	%r<10>;
	.reg .b64 	%rd<13>;

	ld.param.u64 	%rd6, [_Z6kernelPjS_j_param_0];
	ld.param.u64 	%rd7, [_Z6kernelPjS_j_param_1];
	ld.param.u32 	%r3, [_Z6kernelPjS_j_param_2];
	cvta.to.global.u64 	%rd1, %rd7;
	cvta.to.global.u64 	%rd2, %rd6;
	// begin inline asm
	mov.u32 %r4, %smid;
	// end inline asm
	setp.ne.s32 	%p1, %r4, 0;
	@%p1 bra 	$L__BB0_5;
	mov.u32 	%r1, %tid.x;
	bar.sync 	0;
	shl.b32 	%r5, %r3, 8;
	mul.wide.u32 	%rd10, %r5, 4;
	add.s64 	%rd3, %rd2, %rd10;
	setp.ne.s32 	%p2, %r1, 0;
	// begin inline asm
	mov.u64 	%rd8, %clock64;
	// end inline asm
	ld.global.u32 	%r6, [%rd3];
	shl.b32 	%r2, %r6, 1;
	// begin inline asm
	mov.u64 	%rd9, %clock64;
	// end inline asm
	sub.s64 	%rd4, %rd9, %rd8;
	st.global.u32 	[%rd2], %r2;
	@%p2 bra 	$L__BB0_3;
	st.global.u32 	[%rd1], %rd4;
$L__BB0_3:
	setp.ne.s32 	%p3, %r1, 0;
	// begin inline asm
	mov.u64 	%rd11, %clock64;
	// end inline asm
	ld.global.u32 	%r7, [%rd3];
	shl.b32 	%r8, %r7, 1;
	add.s32 	%r9, %r2, %r8;
	// begin inline asm
	mov.u64 	%rd12, %clock64;
	// end inline asm
	sub.s64 	%rd5, %rd12, %rd11;
	st.global.u32 	[%rd2], %r9;
	@%p3 bra 	$L__BB0_5;
	st.global.u32 	[%rd1+4], %rd5;
$L__BB0_5:
	ret;

}


// ===== COMPILED SASS (sm_100) =====

	.target	sm_100

	.elftype	@"ET_EXEC"


//--------------------- .note.nv.tkinfo           --------------------------
	.section	.note.nv.tkinfo,"",@"SHT_NOTE"
	.sectionflags	@"SHF_NOTE_NV_TKINFO"
	.tkinfo
        /*0018*/ 	.word	0x00000002
        /*0030*/ 	.string	""
        /*0030*/ 	.string	"ptxas"
        /*0030*/ 	.string	"Cuda compilation tools, release 13.0, V13.0.88"
        /*0030*/ 	.string	"Build cuda_13.0.r13.0/compiler.36424714_0"
        /*0030*/ 	.string	"-arch sm_100 -m 64 "



//--------------------- .note.nv.cuinfo           --------------------------
	.section	.note.nv.cuinfo,"",@"SHT_NOTE"
	.sectionflags	@"SHF_NOTE_NV_CUINFO"
        /*0018*/ 	.short	0x0002
        /*001a*/ 	.short	0x0064
        /*001c*/ 	.short	0x0082
	.zero		2


//--------------------- .nv.info                  --------------------------
	.section	.nv.info,"",@"SHT_CUDA_INFO"
	.align	4


	//----- nvinfo : EIATTR_REGCOUNT
	.align		4
        /*0000*/ 	.byte	0x04, 0x2f
        /*0002*/ 	.short	(.L_1 - .L_0)
	.align		4
.L_0:
        /*0004*/ 	.word	index@(_Z6kernelPjS_j)
        /*0008*/ 	.word	0x0000000e


	//----- nvinfo : EIATTR_FRAME_SIZE
	.align		4
.L_1:
        /*000c*/ 	.byte	0x04, 0x11
        /*000e*/ 	.short	(.L_3 - .L_2)
	.align		4
.L_2:
        /*0010*/ 	.word	index@(_Z6kernelPjS_j)
        /*0014*/ 	.word	0x00000000


	//----- nvinfo : EIATTR_MIN_STACK_SIZE
	.align		4
.L_3:
        /*0018*/ 	.byte	0x04, 0x12
        /*001a*/ 	.short	(.L_5 - .L_4)
	.align		4
.L_4:
        /*001c*/ 	.word	index@(_Z6kernelPjS_j)
        /*0020*/ 	.word	0x00000000
.L_5:


//--------------------- .nv.compat                --------------------------
	.section	.nv.compat,"",@"SHT_CUDA_COMPAT_INFO"
	.align	4
        /*0000*/ 	.byte	0x02, 0x09, 0x00, 0x00, 0x02, 0x02, 0x01, 0x00, 0x02, 0x05, 0x05, 0x00, 0x03, 0x07, 0x01, 0x01
        /*0010*/ 	.byte	0x02, 0x03, 0x00, 0x00, 0x02, 0x06, 0x01, 0x00, 0x04, 0x0b, 0x08, 0x00, 0x09, 0x00, 0x00, 0x00
        /*0020*/ 	.byte	0x00, 0x00, 0x00, 0x00


//--------------------- .nv.info._Z6kernelPjS_j   --------------------------
	.section	.nv.info._Z6kernelPjS_j,"",@"SHT_CUDA_INFO"
	.sectionflags	@""
	.align	4


	//----- nvinfo : EIATTR_CUDA_API_VERSION
	.align		4
        /*0000*/ 	.byte	0x04, 0x37
        /*0002*/ 	.short	(.L_7 - .L_6)
.L_6:
        /*0004*/ 	.word	0x00000082


	//----- nvinfo : EIATTR_KPARAM_INFO
	.align		4
.L_7:
        /*0008*/ 	.byte	0x04, 0x17
        /*000a*/ 	.short	(.L_9 - .L_8)
.L_8:
        /*000c*/ 	.word	0x00000000
        /*0010*/ 	.short	0x0002
        /*0012*/ 	.short	0x0010
        /*0014*/ 	.byte	0x00, 0xf0, 0x11, 0x00


	//----- nvinfo : EIATTR_KPARAM_INFO
	.align		4
.L_9:
        /*0018*/ 	.byte	0x04, 0x17
        /*001a*/ 	.short	(.L_11 - .L_10)
.L_10:
        /*001c*/ 	.word	0x00000000
        /*0020*/ 	.short	0x0001
        /*0022*/ 	.short	0x0008
        /*0024*/ 	.byte	0x00, 0xf5, 0x21, 0x00


	//----- nvinfo : EIATTR_KPARAM_INFO
	.align		4
.L_11:
        /*0028*/ 	.byte	0x04, 0x17
        /*002a*/ 	.short	(.L_13 - .L_12)
.L_12:
        /*002c*/ 	.word	0x00000000
        /*0030*/ 	.short	0x0000
        /*0032*/ 	.short	0x0000
        /*0034*/ 	.byte	0x00, 0xf5, 0x21, 0x00


	//----- nvinfo : EIATTR_SPARSE_MMA_MASK
	.align		4
.L_13:
        /*0038*/ 	.byte	0x03, 0x50
        /*003a*/ 	.short	0x0000


	//----- nvinfo : EIATTR_MAXREG_COUNT
	.align		4
        /*003c*/ 	.byte	0x03, 0x1b
        /*003e*/ 	.short	0x00ff


	//----- nvinfo : EIATTR_NUM_BARRIERS
	.align		4
        /*0040*/ 	.byte	0x02, 0x4c
        /*0042*/ 	.byte	0x01
	.zero		1


	//----- nvinfo : EIATTR_MERCURY_ISA_VERSION
	.align		4
        /*0044*/ 	.byte	0x03, 0x5f
        /*0046*/ 	.short	0x0101


	//----- nvinfo : EIATTR_VRC_CTA_INIT_COUNT
	.align		4
        /*0048*/ 	.byte	0x02, 0x4a
	.zero		1
	.zero		1


	//----- nvinfo : EIATTR_EXIT_INSTR_OFFSETS
	.align		4
        /*004c*/ 	.byte	0x04, 0x1c
        /*004e*/ 	.short	(.L_15 - .L_14)


	//   ....[0]....
.L_14:
        /*0050*/ 	.word	0x00000030


	//   ....[1]....
        /*0054*/ 	.word	0x000001d0


	//   ....[2]....
        /*0058*/ 	.word	0x00000200


	//----- nvinfo : EIATTR_CBANK_PARAM_SIZE
	.align		4
.L_15:
        /*005c*/ 	.byte	0x03, 0x19
        /*005e*/ 	.short	0x0014


	//----- nvinfo : EIATTR_PARAM_CBANK
	.align		4
        /*0060*/ 	.byte	0x04, 0x0a
        /*0062*/ 	.short	(.L_17 - .L_16)
	.align		4
.L_16:
        /*0064*/ 	.word	index@(.nv.constant0._Z6kernelPjS_j)
        /*0068*/ 	.short	0x0380
        /*006a*/ 	.short	0x0014


	//----- nvinfo : EIATTR_SW_WAR
	.align		4
.L_17:
        /*006c*/ 	.byte	0x04, 0x36
        /*006e*/ 	.short	(.L_19 - .L_18)
.L_18:
        /*0070*/ 	.word	0x00000008
.L_19:


//--------------------- .nv.callgraph             --------------------------
	.section	.nv.callgraph,"",@"SHT_CUDA_CALLGRAPH"
	.align	4
	.sectionentsize	8
	.align		4
        /*0000*/ 	.word	0x00000000
	.align		4
        /*0004*/ 	.word	0xffffffff
	.align		4
        /*0008*/ 	.word	0x00000000
	.align		4
        /*000c*/ 	.word	0xfffffffe
	.align		4
        /*0010*/ 	.word	0x00000000
	.align		4
        /*0014*/ 	.word	0xfffffffd
	.align		4
        /*0018*/ 	.word	0x00000000
	.align		4
        /*001c*/ 	.word	0xfffffffc


//--------------------- .text._Z6kernelPjS_j      --------------------------
	.section	.text._Z6kernelPjS_j,"ax",@progbits
	.align	128
        .global         _Z6kernelPjS_j
        .type           _Z6kernelPjS_j,@function
        .size           _Z6kernelPjS_j,(.L_x_1 - _Z6kernelPjS_j)
        .other          _Z6kernelPjS_j,@"STO_CUDA_ENTRY STV_DEFAULT"
_Z6kernelPjS_j:
.text._Z6kernelPjS_j:
[----:B------:R-:W-:Y:S08]  /*0000*/  LDC R1, c[0x0][0x37c] ;  /* 0x0000df00ff017b82 */ /* 0x000ff00000000800 */
[----:B------:R-:W0:Y:S02]  /*0010*/  S2UR UR4, SR_VIRTUALSMID ;  /* 0x00000000000479c3 */ /* 0x000e240000004300 */
[----:B0-----:R-:W-:-:S13]  /*0020*/  ISETP.NE.AND P0, PT, RZ, UR4, PT ;  /* 0x00000004ff007c0c */ /* 0x001fda000bf05270 */
[----:B------:R-:W-:Y:S05]  /*0030*/  @P0 EXIT ;  /* 0x000000000000094d */ /* 0x000fea0003800000 */
[----:B------:R-:W0:Y:S01]  /*0040*/  S2R R0, SR_TID.X ;  /* 0x0000000000007919 */ /* 0x000e220000002100 */
[----:B------:R-:W1:Y:S01]  /*0050*/  LDC R5, c[0x0][0x390] ;  /* 0x0000e400ff057b82 */ /* 0x000e620000000800 */
[----:B------:R-:W2:Y:S07]  /*0060*/  LDCU.64 UR4, c[0x0][0x358] ;  /* 0x00006b00ff0477ac */ /* 0x000eae0008000a00 */
[----:B------:R-:W3:Y:S01]  /*0070*/  LDC.64 R2, c[0x0][0x380] ;  /* 0x0000e000ff027b82 */ /* 0x000ee20000000a00 */
[----:B-1----:R-:W-:-:S07]  /*0080*/  IMAD.SHL.U32 R5, R5, 0x100, RZ ;  /* 0x0000010005057824 */ /* 0x002fce00078e00ff */
[----:B------:R-:W-:Y:S01]  /*0090*/  BAR.SYNC.DEFER_BLOCKING 0x0 ;  /* 0x0000000000007b1d */ /* 0x000fe20000010000 */
[----:B0-----:R-:W-:Y:S01]  /*00a0*/  ISETP.NE.AND P0, PT, R0, RZ, PT ;  /* 0x000000ff0000720c */ /* 0x001fe20003f05270 */
[----:B---3--:R-:W-:-:S06]  /*00b0*/  IMAD.WIDE.U32 R2, R5, 0x4, R2 ;  /* 0x0000000405027825 */ /* 0x008fcc00078e0002 */
[----:B------:R-:W0:Y:S01]  /*00c0*/  S2UR UR6, SR_CLOCKLO ;  /* 0x00000000000679c3 */ /* 0x000e220000005000 */
[----:B------:R-:W-:Y:S01]  /*00d0*/  NOP ;  /* 0x0000000000007918 */ /* 0x000fe20000000000 */
[----:B--2---:R-:W2:Y:S02]  /*00e0*/  LDG.E R0, desc[UR4][R2.64] ;  /* 0x0000000402007981 */ /* 0x004ea4000c1e1900 */
[----:B--2---:R-:W-:Y:S01]  /*00f0*/  IMAD.SHL.U32 R9, R0, 0x2, RZ ;  /* 0x0000000200097824 */ /* 0x004fe200078e00ff */
[----:B------:R-:W-:-:S03]  /*0100*/  CS2R.32 R0, SR_CLOCKLO ;  /* 0x0000000000007805 */ /* 0x000fc60000005000 */
[----:B------:R-:W1:Y:S01]  /*0110*/  LDC.64 R4, c[0x0][0x380] ;  /* 0x0000e000ff047b82 */ /* 0x000e620000000a00 */
[----:B0-----:R-:W-:-:S07]  /*0120*/  IADD3 R11, PT, PT, R0, -UR6, RZ ;  /* 0x80000006000b7c10 */ /* 0x001fce000fffe0ff */
[----:B------:R-:W0:Y:S01]  /*0130*/  @!P0 LDC.64 R6, c[0x0][0x388] ;  /* 0x0000e200ff068b82 */ /* 0x000e220000000a00 */
[----:B-1----:R1:W-:Y:S04]  /*0140*/  STG.E desc[UR4][R4.64], R9 ;  /* 0x0000000904007986 */ /* 0x0023e8000c101904 */
[----:B0-----:R0:W-:Y:S03]  /*0150*/  @!P0 STG.E desc[UR4][R6.64], R11 ;  /* 0x0000000b06008986 */ /* 0x0011e6000c101904 */
[----:B------:R-:W0:Y:S01]  /*0160*/  S2UR UR6, SR_CLOCKLO ;  /* 0x00000000000679c3 */ /* 0x000e220000005000 */
[----:B------:R-:W-:Y:S01]  /*0170*/  NOP ;  /* 0x0000000000007918 */ /* 0x000fe20000000000 */
[----:B------:R-:W1:Y:S02]  /*0180*/  LDG.E R2, desc[UR4][R2.64] ;  /* 0x0000000402027981 */ /* 0x000e64000c1e1900 */
[----:B-1----:R-:W-:Y:S01]  /*0190*/  IMAD R9, R2, 0x2, R9 ;  /* 0x0000000202097824 */ /* 0x002fe200078e0209 */
[----:B------:R-:W-:-:S04]  /*01a0*/  CS2R.32 R0, SR_CLOCKLO ;  /* 0x0000000000007805 */ /* 0x000fc80000005000 */
[----:B------:R1:W-:Y:S01]  /*01b0*/  STG.E desc[UR4][R4.64], R9 ;  /* 0x0000000904007986 */ /* 0x0003e2000c101904 */
[----:B0-----:R-:W-:Y:S01]  /*01c0*/  IADD3 R7, PT, PT, R0, -UR6, RZ ;  /* 0x8000000600077c10 */ /* 0x001fe2000fffe0ff */
[----:B------:R-:W-:Y:S06]  /*01d0*/  @P0 EXIT ;  /* 0x000000000000094d */ /* 0x000fec0003800000 */
[----:B------:R-:W0:Y:S02]  /*01e0*/  LDC.64 R2, c[0x0][0x388] ;  /* 0x0000e200ff027b82 */ /* 0x000e240000000a00 */
[----:B0-----:R-:W-:Y:S01]  /*01f0*/  STG.E desc[UR4][R2.64+0x4], R7 ;  /* 0x0000040702007986 */ /* 0x001fe2000c101904 */
[----:B------:R-:W-:Y:S05]  /*0200*/  EXIT ;  /* 0x000000000000794d */ /* 0x000fea0003800000 */
.L_x_0:
[----:B------:R-:W-:-:S00]  /*0210*/  BRA `(.L_x_0) ;  /* 0xfffffffc00fc7947 */ /* 0x000fc0000383ffff */
[----:B------:R-:W-:-:S00]  /*0220*/  NOP ;  /* 0x0000000000007918 */ /* 0x000fc00000000000 */
        /* <DEDUP_REMOVED lines=13> */
.L_x_1:


//--------------------- .nv.shared.reserved.0     --------------------------
	.section	.nv.shared.reserved.0,"aw",@nobits
	.weak		__nv_reservedSMEM_offset_0_alias
	.size		__nv_reservedSMEM_offset_0_alias, 0, 64
	.other		__nv_reservedSMEM_offset_0_alias,@"STO_CUDA_RESERVED_SHARED STV_DEFAULT"
__nv_reservedSMEM_offset_0_alias:
	.zero		0
	.zero		64


//--------------------- .nv.constant0._Z6kernelPjS_j --------------------------
	.section	.nv.constant0._Z6kernelPjS_j,"a",@progbits
	.sectionflags	@""
	.align	4
.nv.constant0._Z6kernelPjS_j:
	.zero		916


//--------------------- SYMBOLS --------------------------

	.type		.nv.reservedSmem.offset0,@object
	.size		.nv.reservedSmem.offset0,0x4
